	.headerflags	@"EF_CUDA_TEXMODE_UNIFIED EF_CUDA_64BIT_ADDRESS EF_CUDA_ACCELERATORS EF_CUDA_SM90 EF_CUDA_VIRTUAL_SM(EF_CUDA_SM90)"
	.elftype	@"ET_EXEC"


//--------------------- .nv.info                  --------------------------
	.section	.nv.info,"",@"SHT_CUDA_INFO"
	.align	4


	//----- nvinfo : EIATTR_REGCOUNT
	.align		4
        /*0000*/ 	.byte	0x04, 0x2f
        /*0002*/ 	.short	(.L_1 - .L_0)
	.align		4
.L_0:
        /*0004*/ 	.word	index@(triton_poi_fused_cat_2)
        /*0008*/ 	.word	0x00000012


	//----- nvinfo : EIATTR_MIN_STACK_SIZE
	.align		4
.L_1:
        /*000c*/ 	.byte	0x04, 0x12
        /*000e*/ 	.short	(.L_3 - .L_2)
	.align		4
.L_2:
        /*0010*/ 	.word	index@(triton_poi_fused_cat_2)
        /*0014*/ 	.word	0x00000000


	//----- nvinfo : EIATTR_FRAME_SIZE
	.align		4
.L_3:
        /*0018*/ 	.byte	0x04, 0x11
        /*001a*/ 	.short	(.L_5 - .L_4)
	.align		4
.L_4:
        /*001c*/ 	.word	index@(triton_poi_fused_cat_2)
        /*0020*/ 	.word	0x00000000


	//----- nvinfo : EIATTR_MIN_STACK_SIZE
	.align		4
.L_5:
        /*0024*/ 	.byte	0x04, 0x12
        /*0026*/ 	.short	(.L_7 - .L_6)
	.align		4
.L_6:
        /*0028*/ 	.word	index@(triton_poi_fused_cat_2)
        /*002c*/ 	.word	0x00000000
.L_7:


//--------------------- .nv.info.triton_poi_fused_cat_2 --------------------------
	.section	.nv.info.triton_poi_fused_cat_2,"",@"SHT_CUDA_INFO"
	.sectionflags	@""
	.align	4


	//----- nvinfo : EIATTR_CUDA_API_VERSION
	.align		4
        /*0000*/ 	.byte	0x04, 0x37
        /*0002*/ 	.short	(.L_9 - .L_8)
.L_8:
        /*0004*/ 	.word	0x0000007c


	//----- nvinfo : EIATTR_KPARAM_INFO
	.align		4
.L_9:
        /*0008*/ 	.byte	0x04, 0x17
        /*000a*/ 	.short	(.L_11 - .L_10)
.L_10:
        /*000c*/ 	.word	0x00000000
        /*0010*/ 	.short	0x0005
        /*0012*/ 	.short	0x0028
        /*0014*/ 	.byte	0x00, 0xf0, 0x11, 0x00


	//----- nvinfo : EIATTR_KPARAM_INFO
	.align		4
.L_11:
        /*0018*/ 	.byte	0x04, 0x17
        /*001a*/ 	.short	(.L_13 - .L_12)
.L_12:
        /*001c*/ 	.word	0x00000000
        /*0020*/ 	.short	0x0004
        /*0022*/ 	.short	0x0020
        /*0024*/ 	.byte	0x00, 0xf4, 0x21, 0x00


	//----- nvinfo : EIATTR_KPARAM_INFO
	.align		4
.L_13:
        /*0028*/ 	.byte	0x04, 0x17
        /*002a*/ 	.short	(.L_15 - .L_14)
.L_14:
        /*002c*/ 	.word	0x00000000
        /*0030*/ 	.short	0x0003
        /*0032*/ 	.short	0x0018
        /*0034*/ 	.byte	0x00, 0xf4, 0x21, 0x00


	//----- nvinfo : EIATTR_KPARAM_INFO
	.align		4
.L_15:
        /*0038*/ 	.byte	0x04, 0x17
        /*003a*/ 	.short	(.L_17 - .L_16)
.L_16:
        /*003c*/ 	.word	0x00000000
        /*0040*/ 	.short	0x0002
        /*0042*/ 	.short	0x0010
        /*0044*/ 	.byte	0x00, 0xf4, 0x21, 0x00


	//----- nvinfo : EIATTR_KPARAM_INFO
	.align		4
.L_17:
        /*0048*/ 	.byte	0x04, 0x17
        /*004a*/ 	.short	(.L_19 - .L_18)
.L_18:
        /*004c*/ 	.word	0x00000000
        /*0050*/ 	.short	0x0001
        /*0052*/ 	.short	0x0008
        /*0054*/ 	.byte	0x00, 0xf4, 0x21, 0x00


	//----- nvinfo : EIATTR_KPARAM_INFO
	.align		4
.L_19:
        /*0058*/ 	.byte	0x04, 0x17
        /*005a*/ 	.short	(.L_21 - .L_20)
.L_20:
        /*005c*/ 	.word	0x00000000
        /*0060*/ 	.short	0x0000
        /*0062*/ 	.short	0x0000
        /*0064*/ 	.byte	0x00, 0xf4, 0x21, 0x00


	//----- nvinfo : EIATTR_SPARSE_MMA_MASK
	.align		4
.L_21:
        /*0068*/ 	.byte	0x03, 0x50
        /*006a*/ 	.short	0x0000


	//----- nvinfo : EIATTR_MAXREG_COUNT
	.align		4
        /*006c*/ 	.byte	0x03, 0x1b
        /*006e*/ 	.short	0x00ff


	//----- nvinfo : EIATTR_EXIT_INSTR_OFFSETS
	.align		4
        /*0070*/ 	.byte	0x04, 0x1c
        /*0072*/ 	.short	(.L_23 - .L_22)


	//   ....[0]....
.L_22:
        /*0074*/ 	.word	0x00000370


	//   ....[1]....
        /*0078*/ 	.word	0x00000390


	//----- nvinfo : EIATTR_REQNTID
	.align		4
.L_23:
        /*007c*/ 	.byte	0x04, 0x10
        /*007e*/ 	.short	(.L_25 - .L_24)
.L_24:
        /*0080*/ 	.word	0x00000080
        /*0084*/ 	.word	0x00000001
        /*0088*/ 	.word	0x00000001


	//----- nvinfo : EIATTR_CBANK_PARAM_SIZE
	.align		4
.L_25:
        /*008c*/ 	.byte	0x03, 0x19
        /*008e*/ 	.short	0x002c


	//----- nvinfo : EIATTR_PARAM_CBANK
	.align		4
        /*0090*/ 	.byte	0x04, 0x0a
        /*0092*/ 	.short	(.L_27 - .L_26)
	.align		4
.L_26:
        /*0094*/ 	.word	index@(.nv.constant0.triton_poi_fused_cat_2)
        /*0098*/ 	.short	0x0210
        /*009a*/ 	.short	0x002c


	//----- nvinfo : EIATTR_SW_WAR
	.align		4
.L_27:
        /*009c*/ 	.byte	0x04, 0x36
        /*009e*/ 	.short	(.L_29 - .L_28)
.L_28:
        /*00a0*/ 	.word	0x00000008
.L_29:


//--------------------- .nv.callgraph             --------------------------
	.section	.nv.callgraph,"",@"SHT_CUDA_CALLGRAPH"
	.align	4
	.sectionentsize	8
	.align		4
        /*0000*/ 	.word	0x00000000
	.align		4
        /*0004*/ 	.word	0xffffffff
	.align		4
        /*0008*/ 	.word	0x00000000
	.align		4
        /*000c*/ 	.word	0xfffffffe
	.align		4
        /*0010*/ 	.word	0x00000000
	.align		4
        /*0014*/ 	.word	0xfffffffd
	.align		4
        /*0018*/ 	.word	0x00000000
	.align		4
        /*001c*/ 	.word	0xfffffffc


//--------------------- .text.triton_poi_fused_cat_2 --------------------------
	.section	.text.triton_poi_fused_cat_2,"ax",@progbits
	.align	128
        .global         triton_poi_fused_cat_2
        .type           triton_poi_fused_cat_2,@function
        .size           triton_poi_fused_cat_2,(.L_x_1 - triton_poi_fused_cat_2)
        .other          triton_poi_fused_cat_2,@"STO_CUDA_ENTRY STV_DEFAULT"
triton_poi_fused_cat_2:
.text.triton_poi_fused_cat_2:
[----:B------:R-:W0:Y:S02]  /*0000*/  LDC R1, c[0x0][0x28] ;  /* 0x00000a00ff017b82 */ /* 0x000e240000000800 */
[----:B------:R-:W1:Y:S01]  /*0010*/  S2R R0, SR_TID.X ;  /* 0x0000000000007919 */ /* 0x000e620000002100 */
[----:B------:R-:W-:Y:S01]  /*0020*/  ULDC.64 UR4, c[0x0][0x218] ;  /* 0x0000860000047ab9 */ /* 0x000fe20000000a00 */
[----:B------:R-:W-:Y:S01]  /*0030*/  PRMT R12, RZ, 0x7610, R12 ;  /* 0x00007610ff0c7816 */ /* 0x000fe2000000000c */
[----:B------:R-:W2:Y:S01]  /*0040*/  S2R R3, SR_CTAID.X ;  /* 0x0000000000037919 */ /* 0x000ea20000002500 */
[----:B-1----:R-:W-:Y:S02]  /*0050*/  LOP3.LUT R0, R0, 0x7f, RZ, 0xc0, !PT ;  /* 0x0000007f00007812 */ /* 0x002fe400078ec0ff */
[----:B--2---:R-:W-:-:S03]  /*0060*/  SHF.R.S32.HI R2, RZ, 0x18, R3 ;  /* 0x00000018ff027819 */ /* 0x004fc60000011403 */
[----:B------:R-:W-:Y:S01]  /*0070*/  IMAD R0, R3, 0x80, R0 ;  /* 0x0000008003007824 */ /* 0x000fe200078e0200 */
[----:B------:R-:W-:-:S03]  /*0080*/  SGXT R3, R2, 0x1 ;  /* 0x000000010203781a */ /* 0x000fc60000000200 */
[C---:B------:R-:W-:Y:S01]  /*0090*/  IMAD.HI R4, R0.reuse, 0x2aaaaaab, RZ ;  /* 0x2aaaaaab00047827 */ /* 0x040fe200078e02ff */
[----:B------:R-:W-:Y:S02]  /*00a0*/  ISETP.GE.AND P0, PT, R0, 0x300, PT ;  /* 0x000003000000780c */ /* 0x000fe40003f06270 */
[----:B------:R-:W-:Y:S02]  /*00b0*/  LEA.HI R3, R3, R0, RZ, 0x4 ;  /* 0x0000000003037211 */ /* 0x000fe400078f20ff */
[----:B------:R-:W-:Y:S02]  /*00c0*/  SHF.R.U32.HI R5, RZ, 0x1f, R4 ;  /* 0x0000001fff057819 */ /* 0x000fe40000011604 */
[----:B------:R-:W-:Y:S02]  /*00d0*/  SHF.R.S32.HI R2, RZ, 0x4, R3 ;  /* 0x00000004ff027819 */ /* 0x000fe40000011403 */
[----:B------:R-:W-:Y:S02]  /*00e0*/  LOP3.LUT R3, R3, 0xfffffff0, RZ, 0xc0, !PT ;  /* 0xfffffff003037812 */ /* 0x000fe400078ec0ff */
[----:B------:R-:W-:Y:S01]  /*00f0*/  LEA.HI.SX32 R11, R4, R5, 0x1b ;  /* 0x00000005040b7211 */ /* 0x000fe200078fdaff */
[----:B------:R-:W-:Y:S01]  /*0100*/  IMAD.HI R6, R2, 0x2aaaaaab, RZ ;  /* 0x2aaaaaab02067827 */ /* 0x000fe200078e02ff */
[----:B------:R-:W1:Y:S04]  /*0110*/  LDC.64 R4, c[0x0][0x220] ;  /* 0x00008800ff047b82 */ /* 0x000e680000000a00 */
[----:B------:R-:W-:-:S04]  /*0120*/  SHF.R.U32.HI R7, RZ, 0x1, R6 ;  /* 0x00000001ff077819 */ /* 0x000fc80000011606 */
[----:B------:R-:W-:-:S05]  /*0130*/  LEA.HI R7, R6, R7, RZ, 0x1 ;  /* 0x0000000706077211 */ /* 0x000fca00078f08ff */
[----:B------:R-:W-:Y:S02]  /*0140*/  IMAD R10, R7, -0xc, R2 ;  /* 0xfffffff4070a7824 */ /* 0x000fe400078e0202 */
[----:B------:R-:W2:Y:S01]  /*0150*/  LDC.64 R6, c[0x0][0x228] ;  /* 0x00008a00ff067b82 */ /* 0x000ea20000000a00 */
[----:B------:R-:W-:Y:S02]  /*0160*/  IMAD.IADD R2, R0, 0x1, -R3 ;  /* 0x0000000100027824 */ /* 0x000fe400078e0a03 */
[C---:B------:R-:W-:Y:S01]  /*0170*/  VIADD R13, R10.reuse, 0xfffffff8 ;  /* 0xfffffff80a0d7836 */ /* 0x040fe20000000000 */
[C---:B------:R-:W-:Y:S01]  /*0180*/  ISETP.GT.AND P1, PT, R10.reuse, 0x7, !P0 ;  /* 0x000000070a00780c */ /* 0x040fe20004724270 */
[----:B------:R-:W-:Y:S01]  /*0190*/  IMAD R2, R11, 0x40, R2 ;  /* 0x000000400b027824 */ /* 0x000fe200078e0202 */
[----:B------:R-:W-:-:S03]  /*01a0*/  ISETP.GE.AND P3, PT, R10, 0x8, PT ;  /* 0x000000080a00780c */ /* 0x000fc60003f66270 */
[----:B------:R-:W-:Y:S02]  /*01b0*/  IMAD R15, R13, 0x10, R2 ;  /* 0x000000100d0f7824 */ /* 0x000fe400078e0202 */
[----:B------:R-:W3:Y:S03]  /*01c0*/  LDC.64 R2, c[0x0][0x210] ;  /* 0x00008400ff027b82 */ /* 0x000ee60000000a00 */
[----:B------:R-:W-:-:S04]  /*01d0*/  IADD3 R8, P2, R15, UR4, RZ ;  /* 0x000000040f087c10 */ /* 0x000fc8000ff5e0ff */
[----:B------:R-:W-:Y:S01]  /*01e0*/  LEA.HI.X.SX32 R9, R15, UR5, 0x1, P2 ;  /* 0x000000050f097c11 */ /* 0x000fe200090f0eff */
[----:B------:R-:W-:Y:S01]  /*01f0*/  ULDC.64 UR4, c[0x0][0x208] ;  /* 0x0000820000047ab9 */ /* 0x000fe20000000a00 */
[----:B------:R-:W-:-:S03]  /*0200*/  IMAD.MOV.U32 R14, RZ, RZ, RZ ;  /* 0x000000ffff0e7224 */ /* 0x000fc600078e00ff */
[----:B------:R4:W5:Y:S01]  /*0210*/  @P1 LDG.E.U8 R12, desc[UR4][R8.64] ;  /* 0x00000004080c1981 */ /* 0x000962000c1e1100 */
[----:B--2---:R-:W-:Y:S01]  /*0220*/  IMAD.WIDE R6, R13, 0x4, R6 ;  /* 0x000000040d067825 */ /* 0x004fe200078e0206 */
[----:B------:R-:W-:-:S03]  /*0230*/  ISETP.LT.AND P2, PT, R0, 0x300, !P3 ;  /* 0x000003000000780c */ /* 0x000fc60005f41270 */
[----:B------:R-:W-:Y:S01]  /*0240*/  IMAD.MOV.U32 R13, RZ, RZ, RZ ;  /* 0x000000ffff0d7224 */ /* 0x000fe200078e00ff */
[----:B------:R-:W2:Y:S01]  /*0250*/  @P1 LDG.E.EL R14, desc[UR4][R6.64] ;  /* 0x00000004060e1981 */ /* 0x000ea2000c2e1900 */
[----:B-1----:R-:W-:Y:S01]  /*0260*/  IMAD.WIDE R4, R15, 0x4, R4 ;  /* 0x000000040f047825 */ /* 0x002fe200078e0204 */
[----:B----4-:R-:W1:Y:S03]  /*0270*/  LDC.64 R8, c[0x0][0x230] ;  /* 0x00008c00ff087b82 */ /* 0x010e660000000a00 */
[C---:B------:R-:W-:Y:S01]  /*0280*/  IMAD R10, R11.reuse, -0xc0, R0 ;  /* 0xffffff400b0a7824 */ /* 0x040fe200078e0200 */
[----:B------:R1:W4:Y:S03]  /*0290*/  @P1 LDG.E R13, desc[UR4][R4.64] ;  /* 0x00000004040d1981 */ /* 0x000326000c1e1900 */
[----:B------:R-:W-:-:S02]  /*02a0*/  IMAD R11, R11, 0x80, R10 ;  /* 0x000000800b0b7824 */ /* 0x000fc400078e020a */
[----:B------:R-:W-:Y:S02]  /*02b0*/  IMAD.MOV.U32 R10, RZ, RZ, RZ ;  /* 0x000000ffff0a7224 */ /* 0x000fe400078e00ff */
[----:B---3--:R-:W-:-:S05]  /*02c0*/  IMAD.WIDE R2, R11, 0x4, R2 ;  /* 0x000000040b027825 */ /* 0x008fca00078e0202 */
[----:B------:R-:W3:Y:S01]  /*02d0*/  @P2 LDG.E R10, desc[UR4][R2.64] ;  /* 0x00000004020a2981 */ /* 0x000ee2000c1e1900 */
[----:B-1----:R-:W-:Y:S01]  /*02e0*/  IMAD.WIDE R4, R0, 0x4, R8 ;  /* 0x0000000400047825 */ /* 0x002fe200078e0208 */
[----:B-----5:R-:W-:-:S04]  /*02f0*/  SEL R12, R12, RZ, P1 ;  /* 0x000000ff0c0c7207 */ /* 0x020fc80000800000 */
[----:B------:R-:W-:Y:S02]  /*0300*/  LOP3.LUT P4, RZ, R12, 0xff, RZ, 0xc0, !PT ;  /* 0x000000ff0cff7812 */ /* 0x000fe4000788c0ff */
[----:B--2---:R-:W-:Y:S02]  /*0310*/  SEL R14, R14, RZ, P1 ;  /* 0x000000ff0e0e7207 */ /* 0x004fe40000800000 */
[----:B----4-:R-:W-:-:S05]  /*0320*/  SEL R13, R13, RZ, P1 ;  /* 0x000000ff0d0d7207 */ /* 0x010fca0000800000 */
[----:B------:R-:W-:-:S04]  /*0330*/  FADD R14, R13, R14 ;  /* 0x0000000e0d0e7221 */ /* 0x000fc80000000000 */
[----:B------:R-:W-:Y:S01]  /*0340*/  @!P4 FMUL R14, R14, 0.0099999997764825820923 ;  /* 0x3c23d70a0e0ec820 */ /* 0x000fe20000400000 */
[----:B---3--:R-:W-:-:S04]  /*0350*/  SEL R7, R10, RZ, P2 ;  /* 0x000000ff0a077207 */ /* 0x008fc80001000000 */
[----:B------:R-:W-:Y:S01]  /*0360*/  SEL R7, R7, R14, !P3 ;  /* 0x0000000e07077207 */ /* 0x000fe20005800000 */
[----:B------:R-:W-:Y:S06]  /*0370*/  @P0 EXIT ;  /* 0x000000000000094d */ /* 0x000fec0003800000 */
[----:B------:R-:W-:Y:S01]  /*0380*/  STG.E desc[UR4][R4.64], R7 ;  /* 0x0000000704007986 */ /* 0x000fe2000c101904 */
[----:B------:R-:W-:Y:S05]  /*0390*/  EXIT ;  /* 0x000000000000794d */ /* 0x000fea0003800000 */
.L_x_0:
[----:B------:R-:W-:-:S00]  /*03a0*/  BRA `(.L_x_0) ;  /* 0xfffffffc00fc7947 */ /* 0x000fc0000383ffff */
[----:B------:R-:W-:-:S00]  /*03b0*/  NOP ;  /* 0x0000000000007918 */ /* 0x000fc00000000000 */
        /* <DEDUP_REMOVED lines=12> */
.L_x_1:


//--------------------- .nv.constant0.triton_poi_fused_cat_2 --------------------------
	.section	.nv.constant0.triton_poi_fused_cat_2,"a",@progbits
	.sectionflags	@""
	.align	4
.nv.constant0.triton_poi_fused_cat_2:
	.zero		572
